	.headerflags	@"EF_CUDA_TEXMODE_UNIFIED EF_CUDA_64BIT_ADDRESS EF_CUDA_ACCELERATORS EF_CUDA_SM90 EF_CUDA_VIRTUAL_SM(EF_CUDA_SM90)"
	.elftype	@"ET_EXEC"


//--------------------- .nv.info                  --------------------------
	.section	.nv.info,"",@"SHT_CUDA_INFO"
	.align	4


	//----- nvinfo : EIATTR_REGCOUNT
	.align		4
        /*0000*/ 	.byte	0x04, 0x2f
        /*0002*/ 	.short	(.L_1 - .L_0)
	.align		4
.L_0:
        /*0004*/ 	.word	index@(triton_poi_fused__adaptive_avg_pool2d_24)
        /*0008*/ 	.word	0x0000001e


	//----- nvinfo : EIATTR_MIN_STACK_SIZE
	.align		4
.L_1:
        /*000c*/ 	.byte	0x04, 0x12
        /*000e*/ 	.short	(.L_3 - .L_2)
	.align		4
.L_2:
        /*0010*/ 	.word	index@(triton_poi_fused__adaptive_avg_pool2d_24)
        /*0014*/ 	.word	0x00000000


	//----- nvinfo : EIATTR_FRAME_SIZE
	.align		4
.L_3:
        /*0018*/ 	.byte	0x04, 0x11
        /*001a*/ 	.short	(.L_5 - .L_4)
	.align		4
.L_4:
        /*001c*/ 	.word	index@(triton_poi_fused__adaptive_avg_pool2d_24)
        /*0020*/ 	.word	0x00000000


	//----- nvinfo : EIATTR_MIN_STACK_SIZE
	.align		4
.L_5:
        /*0024*/ 	.byte	0x04, 0x12
        /*0026*/ 	.short	(.L_7 - .L_6)
	.align		4
.L_6:
        /*0028*/ 	.word	index@(triton_poi_fused__adaptive_avg_pool2d_24)
        /*002c*/ 	.word	0x00000000
.L_7:


//--------------------- .nv.info.triton_poi_fused__adaptive_avg_pool2d_24 --------------------------
	.section	.nv.info.triton_poi_fused__adaptive_avg_pool2d_24,"",@"SHT_CUDA_INFO"
	.sectionflags	@""
	.align	4


	//----- nvinfo : EIATTR_CUDA_API_VERSION
	.align		4
        /*0000*/ 	.byte	0x04, 0x37
        /*0002*/ 	.short	(.L_9 - .L_8)
.L_8:
        /*0004*/ 	.word	0x0000007c


	//----- nvinfo : EIATTR_KPARAM_INFO
	.align		4
.L_9:
        /*0008*/ 	.byte	0x04, 0x17
        /*000a*/ 	.short	(.L_11 - .L_10)
.L_10:
        /*000c*/ 	.word	0x00000000
        /*0010*/ 	.short	0x0002
        /*0012*/ 	.short	0x0010
        /*0014*/ 	.byte	0x00, 0xf0, 0x11, 0x00


	//----- nvinfo : EIATTR_KPARAM_INFO
	.align		4
.L_11:
        /*0018*/ 	.byte	0x04, 0x17
        /*001a*/ 	.short	(.L_13 - .L_12)
.L_12:
        /*001c*/ 	.word	0x00000000
        /*0020*/ 	.short	0x0001
        /*0022*/ 	.short	0x0008
        /*0024*/ 	.byte	0x00, 0xf4, 0x21, 0x00


	//----- nvinfo : EIATTR_KPARAM_INFO
	.align		4
.L_13:
        /*0028*/ 	.byte	0x04, 0x17
        /*002a*/ 	.short	(.L_15 - .L_14)
.L_14:
        /*002c*/ 	.word	0x00000000
        /*0030*/ 	.short	0x0000
        /*0032*/ 	.short	0x0000
        /*0034*/ 	.byte	0x00, 0xf4, 0x21, 0x00


	//----- nvinfo : EIATTR_SPARSE_MMA_MASK
	.align		4
.L_15:
        /*0038*/ 	.byte	0x03, 0x50
        /*003a*/ 	.short	0x0000


	//----- nvinfo : EIATTR_MAXREG_COUNT
	.align		4
        /*003c*/ 	.byte	0x03, 0x1b
        /*003e*/ 	.short	0x00ff


	//----- nvinfo : EIATTR_EXIT_INSTR_OFFSETS
	.align		4
        /*0040*/ 	.byte	0x04, 0x1c
        /*0042*/ 	.short	(.L_17 - .L_16)


	//   ....[0]....
.L_16:
        /*0044*/ 	.word	0x000008e0


	//----- nvinfo : EIATTR_REQNTID
	.align		4
.L_17:
        /*0048*/ 	.byte	0x04, 0x10
        /*004a*/ 	.short	(.L_19 - .L_18)
.L_18:
        /*004c*/ 	.word	0x00000080
        /*0050*/ 	.word	0x00000001
        /*0054*/ 	.word	0x00000001


	//----- nvinfo : EIATTR_CBANK_PARAM_SIZE
	.align		4
.L_19:
        /*0058*/ 	.byte	0x03, 0x19
        /*005a*/ 	.short	0x0014


	//----- nvinfo : EIATTR_PARAM_CBANK
	.align		4
        /*005c*/ 	.byte	0x04, 0x0a
        /*005e*/ 	.short	(.L_21 - .L_20)
	.align		4
.L_20:
        /*0060*/ 	.word	index@(.nv.constant0.triton_poi_fused__adaptive_avg_pool2d_24)
        /*0064*/ 	.short	0x0210
        /*0066*/ 	.short	0x0014


	//----- nvinfo : EIATTR_SW_WAR
	.align		4
.L_21:
        /*0068*/ 	.byte	0x04, 0x36
        /*006a*/ 	.short	(.L_23 - .L_22)
.L_22:
        /*006c*/ 	.word	0x00000008
.L_23:


//--------------------- .nv.callgraph             --------------------------
	.section	.nv.callgraph,"",@"SHT_CUDA_CALLGRAPH"
	.align	4
	.sectionentsize	8
	.align		4
        /*0000*/ 	.word	0x00000000
	.align		4
        /*0004*/ 	.word	0xffffffff
	.align		4
        /*0008*/ 	.word	0x00000000
	.align		4
        /*000c*/ 	.word	0xfffffffe
	.align		4
        /*0010*/ 	.word	0x00000000
	.align		4
        /*0014*/ 	.word	0xfffffffd
	.align		4
        /*0018*/ 	.word	0x00000000
	.align		4
        /*001c*/ 	.word	0xfffffffc


//--------------------- .text.triton_poi_fused__adaptive_avg_pool2d_24 --------------------------
	.section	.text.triton_poi_fused__adaptive_avg_pool2d_24,"ax",@progbits
	.align	128
        .global         triton_poi_fused__adaptive_avg_pool2d_24
        .type           triton_poi_fused__adaptive_avg_pool2d_24,@function
        .size           triton_poi_fused__adaptive_avg_pool2d_24,(.L_x_1 - triton_poi_fused__adaptive_avg_pool2d_24)
        .other          triton_poi_fused__adaptive_avg_pool2d_24,@"STO_CUDA_ENTRY STV_DEFAULT"
triton_poi_fused__adaptive_avg_pool2d_24:
.text.triton_poi_fused__adaptive_avg_pool2d_24:
[----:B------:R-:W-:Y:S01]  /*0000*/  LDC R1, c[0x0][0x28] ;  /* 0x00000a00ff017b82 */ /* 0x000fe20000000800 */
[----:B------:R-:W1:Y:S01]  /*0010*/  S2R R0, SR_TID.X ;  /* 0x0000000000007919 */ /* 0x000e620000002100 */
[----:B------:R-:W-:Y:S01]  /*0020*/  ULDC.64 UR4, c[0x0][0x208] ;  /* 0x0000820000047ab9 */ /* 0x000fe20000000a00 */
[----:B------:R-:W2:Y:S01]  /*0030*/  S2R R3, SR_CTAID.X ;  /* 0x0000000000037919 */ /* 0x000ea20000002500 */
[----:B-1----:R-:W-:Y:S01]  /*0040*/  IMAD.SHL.U32 R0, R0, 0x2, RZ ;  /* 0x0000000200007824 */ /* 0x002fe200078e00ff */
[----:B--2---:R-:W-:-:S04]  /*0050*/  SHF.R.S32.HI R5, RZ, 0x17, R3 ;  /* 0x00000017ff057819 */ /* 0x004fc80000011403 */
[----:B------:R-:W-:Y:S02]  /*0060*/  LOP3.LUT R0, R0, 0xfe, RZ, 0xc0, !PT ;  /* 0x000000fe00007812 */ /* 0x000fe400078ec0ff */
[----:B------:R-:W-:-:S03]  /*0070*/  SGXT R5, R5, 0x1 ;  /* 0x000000010505781a */ /* 0x000fc60000000200 */
[----:B------:R-:W-:-:S04]  /*0080*/  IMAD R4, R3, 0x100, R0 ;  /* 0x0000010003047824 */ /* 0x000fc800078e0200 */
[----:B------:R-:W-:Y:S01]  /*0090*/  VIADD R2, R4, 0x1 ;  /* 0x0000000104027836 */ /* 0x000fe20000000000 */
[----:B------:R-:W-:Y:S02]  /*00a0*/  SHF.R.S32.HI R3, RZ, 0x1f, R4 ;  /* 0x0000001fff037819 */ /* 0x000fe40000011404 */
[C---:B------:R-:W-:Y:S02]  /*00b0*/  LEA.HI R21, R5.reuse, R4, RZ, 0xd ;  /* 0x0000000405157211 */ /* 0x040fe400078f68ff */
[----:B------:R-:W-:Y:S02]  /*00c0*/  LEA.HI R6, R5, R2, RZ, 0x2 ;  /* 0x0000000205067211 */ /* 0x000fe400078f10ff */
[----:B------:R-:W-:Y:S02]  /*00d0*/  LEA.HI R0, R3, R4, RZ, 0x2 ;  /* 0x0000000403007211 */ /* 0x000fe400078f10ff */
[----:B------:R-:W-:Y:S02]  /*00e0*/  LOP3.LUT R7, R6, 0xfffc, RZ, 0xc0, !PT ;  /* 0x0000fffc06077812 */ /* 0x000fe400078ec0ff */
[----:B------:R-:W-:-:S02]  /*00f0*/  LOP3.LUT R3, R0, 0xfffc, RZ, 0xc0, !PT ;  /* 0x0000fffc00037812 */ /* 0x000fc400078ec0ff */
[----:B------:R-:W-:Y:S01]  /*0100*/  LOP3.LUT R21, R21, 0xffffe000, RZ, 0xc0, !PT ;  /* 0xffffe00015157812 */ /* 0x000fe200078ec0ff */
[----:B------:R-:W-:Y:S02]  /*0110*/  IMAD.IADD R7, R2, 0x1, -R7 ;  /* 0x0000000102077824 */ /* 0x000fe400078e0a07 */
[----:B------:R-:W-:-:S03]  /*0120*/  IMAD.IADD R3, R4, 0x1, -R3 ;  /* 0x0000000104037824 */ /* 0x000fc600078e0a03 */
[C---:B------:R-:W-:Y:S02]  /*0130*/  LEA R8, R7.reuse, 0x5, 0x1 ;  /* 0x0000000507087811 */ /* 0x040fe400078e08ff */
[----:B------:R-:W-:Y:S02]  /*0140*/  PRMT R10, R7, 0x8880, RZ ;  /* 0x00008880070a7816 */ /* 0x000fe400000000ff */
[----:B------:R-:W-:Y:S02]  /*0150*/  PRMT R9, R8, 0x8880, RZ ;  /* 0x0000888008097816 */ /* 0x000fe400000000ff */
[----:B------:R-:W-:Y:S02]  /*0160*/  LEA R2, R3, 0x5, 0x1 ;  /* 0x0000000503027811 */ /* 0x000fe400078e08ff */
[----:B------:R-:W-:Y:S02]  /*0170*/  PRMT R10, R10, 0x7710, RZ ;  /* 0x000077100a0a7816 */ /* 0x000fe400000000ff */
[----:B------:R-:W-:-:S02]  /*0180*/  PRMT R9, R9, 0x7710, RZ ;  /* 0x0000771009097816 */ /* 0x000fc400000000ff */
[----:B------:R-:W-:Y:S02]  /*0190*/  PRMT R6, R2, 0x8880, RZ ;  /* 0x0000888002067816 */ /* 0x000fe400000000ff */
[----:B------:R-:W-:Y:S02]  /*01a0*/  SHF.R.U32.HI R10, RZ, 0x7, R10 ;  /* 0x00000007ff0a7819 */ /* 0x000fe4000001160a */
[----:B------:R-:W-:Y:S02]  /*01b0*/  SHF.R.U32.HI R9, RZ, 0x7, R9 ;  /* 0x00000007ff097819 */ /* 0x000fe40000011609 */
[----:B------:R-:W-:Y:S02]  /*01c0*/  PRMT R6, R6, 0x7710, RZ ;  /* 0x0000771006067816 */ /* 0x000fe400000000ff */
[----:B------:R-:W-:Y:S02]  /*01d0*/  PRMT R10, R10, 0x5410, R9 ;  /* 0x000054100a0a7816 */ /* 0x000fe40000000009 */
[----:B------:R-:W-:-:S02]  /*01e0*/  SHF.R.U32.HI R6, RZ, 0xd, R6 ;  /* 0x0000000dff067819 */ /* 0x000fc40000011606 */
[----:B------:R-:W-:Y:S02]  /*01f0*/  LOP3.LUT R10, R10, 0xff00ff, RZ, 0xc0, !PT ;  /* 0x00ff00ff0a0a7812 */ /* 0x000fe400078ec0ff */
[----:B------:R-:W-:Y:S02]  /*0200*/  LOP3.LUT R9, R6, 0x3, RZ, 0xc0, !PT ;  /* 0x0000000306097812 */ /* 0x000fe400078ec0ff */
[----:B------:R-:W-:Y:S02]  /*0210*/  PRMT R6, R7, 0x5410, R8 ;  /* 0x0000541007067816 */ /* 0x000fe40000000008 */
[----:B------:R-:W-:Y:S01]  /*0220*/  PRMT R7, R10, 0x7732, RZ ;  /* 0x000077320a077816 */ /* 0x000fe200000000ff */
[----:B------:R-:W-:Y:S01]  /*0230*/  IMAD.IADD R9, R2, 0x1, R9 ;  /* 0x0000000102097824 */ /* 0x000fe200078e0209 */
[----:B------:R-:W-:Y:S02]  /*0240*/  PRMT R2, R3, 0x8880, RZ ;  /* 0x0000888003027816 */ /* 0x000fe400000000ff */
[----:B------:R-:W-:Y:S01]  /*0250*/  LOP3.LUT R8, R10, 0xffff, RZ, 0xc0, !PT ;  /* 0x0000ffff0a087812 */ /* 0x000fe200078ec0ff */
[----:B------:R-:W-:Y:S01]  /*0260*/  IMAD.MOV.U32 R3, RZ, RZ, R7 ;  /* 0x000000ffff037224 */ /* 0x000fe200078e0007 */
[----:B------:R-:W-:-:S02]  /*0270*/  SHF.R.S32.HI R7, RZ, 0x2, R0 ;  /* 0x00000002ff077819 */ /* 0x000fc40000011400 */
[----:B------:R-:W-:Y:S02]  /*0280*/  SHF.R.U32.HI R8, RZ, 0x7, R8 ;  /* 0x00000007ff087819 */ /* 0x000fe40000011608 */
[----:B------:R-:W-:Y:S02]  /*0290*/  SHF.R.U32.HI R3, RZ, 0x6, R3 ;  /* 0x00000006ff037819 */ /* 0x000fe40000011603 */
[----:B------:R-:W-:Y:S02]  /*02a0*/  SHF.R.S32.HI R0, RZ, 0x1f, R0 ;  /* 0x0000001fff007819 */ /* 0x000fe40000011400 */
[----:B------:R-:W-:Y:S02]  /*02b0*/  SHF.R.S32.HI R2, RZ, 0x1, R2 ;  /* 0x00000001ff027819 */ /* 0x000fe40000011402 */
[----:B------:R-:W-:Y:S02]  /*02c0*/  PRMT R11, R8, 0x5410, R3 ;  /* 0x00005410080b7816 */ /* 0x000fe40000000003 */
[----:B------:R-:W-:-:S02]  /*02d0*/  LEA.HI R0, R0, R7, RZ, 0xb ;  /* 0x0000000700007211 */ /* 0x000fc400078f58ff */
[----:B------:R-:W-:Y:S01]  /*02e0*/  PRMT R17, R9, 0x8880, RZ ;  /* 0x0000888009117816 */ /* 0x000fe200000000ff */
[----:B------:R-:W-:Y:S01]  /*02f0*/  VIADD.16x2 R11, R6, R11 ;  /* 0x0000000b060b7236 */ /* 0x000fe20000000200 */
[----:B------:R-:W-:Y:S02]  /*0300*/  PRMT R14, R2, 0x9910, RZ ;  /* 0x00009910020e7816 */ /* 0x000fe400000000ff */
[----:B------:R-:W1:Y:S01]  /*0310*/  LDC.64 R2, c[0x0][0x210] ;  /* 0x00008400ff027b82 */ /* 0x000e620000000a00 */
[----:B------:R-:W-:Y:S02]  /*0320*/  LOP3.LUT R0, R0, 0xfffff800, RZ, 0xc0, !PT ;  /* 0xfffff80000007812 */ /* 0x000fe400078ec0ff */
[----:B------:R-:W-:Y:S02]  /*0330*/  SHF.R.S32.HI R17, RZ, 0x2, R17 ;  /* 0x00000002ff117819 */ /* 0x000fe40000011411 */
[----:B------:R-:W-:Y:S01]  /*0340*/  PRMT R5, R11, 0x7632, R5 ;  /* 0x000076320b057816 */ /* 0x000fe20000000005 */
[--C-:B------:R-:W-:Y:S01]  /*0350*/  IMAD.IADD R6, R7, 0x1, -R0.reuse ;  /* 0x0000000107067824 */ /* 0x100fe200078e0a00 */
[----:B------:R-:W-:Y:S01]  /*0360*/  PRMT R9, R17, 0x9910, RZ ;  /* 0x0000991011097816 */ /* 0x000fe200000000ff */
[----:B------:R-:W-:Y:S01]  /*0370*/  IMAD R7, R14, 0x1000, R21 ;  /* 0x000010000e077824 */ /* 0x000fe200078e0215 */
[----:B------:R-:W-:Y:S01]  /*0380*/  PRMT R0, R11, 0x7610, R0 ;  /* 0x000076100b007816 */ /* 0x000fe20000000000 */
[----:B------:R-:W-:Y:S01]  /*0390*/  VIADD R8, R6, 0x800 ;  /* 0x0000080006087836 */ /* 0x000fe20000000000 */
[----:B------:R-:W-:Y:S01]  /*03a0*/  ISETP.GE.AND P0, PT, R14, R9, PT ;  /* 0x000000090e00720c */ /* 0x000fe20003f06270 */
[----:B------:R-:W-:Y:S01]  /*03b0*/  IMAD.IADD R11, R6, 0x1, R7 ;  /* 0x00000001060b7824 */ /* 0x000fe200078e0207 */
[----:B------:R-:W-:Y:S01]  /*03c0*/  PRMT R9, R0, 0x8880, RZ ;  /* 0x0000888000097816 */ /* 0x000fe200000000ff */
[----:B------:R-:W-:Y:S01]  /*03d0*/  IMAD.IADD R23, R7, 0x1, R8 ;  /* 0x0000000107177824 */ /* 0x000fe200078e0208 */
[----:B------:R-:W-:Y:S01]  /*03e0*/  PRMT R16, R5, 0x8880, RZ ;  /* 0x0000888005107816 */ /* 0x000fe200000000ff */
[----:B------:R-:W-:Y:S01]  /*03f0*/  IMAD.MOV.U32 R5, RZ, RZ, RZ ;  /* 0x000000ffff057224 */ /* 0x000fe200078e00ff */
[----:B------:R-:W-:Y:S01]  /*0400*/  SHF.R.S32.HI R9, RZ, 0x1, R9 ;  /* 0x00000001ff097819 */ /* 0x000fe20000011409 */
[----:B------:R-:W-:Y:S01]  /*0410*/  IMAD.MOV.U32 R0, RZ, RZ, RZ ;  /* 0x000000ffff007224 */ /* 0x000fe200078e00ff */
[----:B------:R-:W-:-:S02]  /*0420*/  SHF.R.S32.HI R16, RZ, 0x2, R16 ;  /* 0x00000002ff107819 */ /* 0x000fc40000011410 */
[----:B------:R-:W-:Y:S02]  /*0430*/  PRMT R24, R9, 0x9910, RZ ;  /* 0x0000991009187816 */ /* 0x000fe400000000ff */
[----:B------:R-:W-:Y:S01]  /*0440*/  PRMT R9, R16, 0x9910, RZ ;  /* 0x0000991010097816 */ /* 0x000fe200000000ff */
[----:B-1----:R-:W-:Y:S01]  /*0450*/  IMAD.WIDE R10, R11, 0x4, R2 ;  /* 0x000000040b0a7825 */ /* 0x002fe200078e0202 */
[----:B------:R-:W-:Y:S02]  /*0460*/  LOP3.LUT R17, R17, 0xff, RZ, 0xc0, !PT ;  /* 0x000000ff11117812 */ /* 0x000fe400078ec0ff */
[----:B------:R-:W-:Y:S01]  /*0470*/  ISETP.GE.AND P1, PT, R24, R9, PT ;  /* 0x000000091800720c */ /* 0x000fe20003f26270 */
[----:B------:R-:W-:Y:S01]  /*0480*/  VIADD R14, R14, 0x1 ;  /* 0x000000010e0e7836 */ /* 0x000fe20000000000 */
[----:B------:R-:W-:Y:S01]  /*0490*/  LOP3.LUT R16, R16, 0xff, RZ, 0xc0, !PT ;  /* 0x000000ff10107812 */ /* 0x000fe200078ec0ff */
[----:B------:R-:W-:Y:S01]  /*04a0*/  VIADD R20, R6, 0x1000 ;  /* 0x0000100006147836 */ /* 0x000fe20000000000 */
[----:B------:R1:W2:Y:S01]  /*04b0*/  @!P0 LDG.E.EL R5, desc[UR4][R10.64] ;  /* 0x000000040a058981 */ /* 0x0002a2000c2e1900 */
[----:B------:R-:W-:-:S02]  /*04c0*/  VIADD R19, R24, 0x1 ;  /* 0x0000000118137836 */ /* 0x000fc40000000000 */
[----:B------:R-:W-:-:S04]  /*04d0*/  IMAD.WIDE R22, R23, 0x4, R2 ;  /* 0x0000000417167825 */ /* 0x000fc800078e0202 */
[----:B------:R-:W-:Y:S02]  /*04e0*/  IMAD R21, R24, 0x1000, R21 ;  /* 0x0000100018157824 */ /* 0x000fe400078e0215 */
[----:B------:R-:W-:Y:S01]  /*04f0*/  VIADD R18, R6, 0x1800 ;  /* 0x0000180006127836 */ /* 0x000fe20000000000 */
[----:B------:R-:W-:Y:S01]  /*0500*/  ISETP.GE.U32.AND P3, PT, R14, R17, PT ;  /* 0x000000110e00720c */ /* 0x000fe20003f66070 */
[----:B------:R-:W-:Y:S01]  /*0510*/  IMAD.IADD R25, R7, 0x1, R20 ;  /* 0x0000000107197824 */ /* 0x000fe200078e0214 */
[----:B------:R-:W-:Y:S01]  /*0520*/  ISETP.GE.U32.AND P2, PT, R19, R16, PT ;  /* 0x000000101300720c */ /* 0x000fe20003f46070 */
[----:B------:R-:W-:Y:S01]  /*0530*/  IMAD.IADD R9, R6, 0x1, R21 ;  /* 0x0000000106097824 */ /* 0x000fe200078e0215 */
[----:B------:R3:W4:Y:S01]  /*0540*/  @!P0 LDG.E.EL R0, desc[UR4][R22.64] ;  /* 0x0000000416008981 */ /* 0x000722000c2e1900 */
[----:B-1----:R-:W-:Y:S01]  /*0550*/  IMAD.IADD R11, R21, 0x1, R8 ;  /* 0x00000001150b7824 */ /* 0x002fe200078e0208 */
[----:B------:R-:W-:Y:S01]  /*0560*/  CS2R R12, SRZ ;  /* 0x00000000000c7805 */ /* 0x000fe2000001ff00 */
[----:B------:R-:W-:-:S02]  /*0570*/  IMAD.MOV.U32 R15, RZ, RZ, RZ ;  /* 0x000000ffff0f7224 */ /* 0x000fc400078e00ff */
[----:B------:R-:W-:-:S04]  /*0580*/  IMAD.WIDE R8, R9, 0x4, R2 ;  /* 0x0000000409087825 */ /* 0x000fc800078e0202 */
[----:B---3--:R-:W-:Y:S01]  /*0590*/  IMAD.IADD R23, R7, 0x1, R18 ;  /* 0x0000000107177824 */ /* 0x008fe200078e0212 */
[----:B------:R-:W3:Y:S01]  /*05a0*/  @!P1 LDG.E.EL R12, desc[UR4][R8.64] ;  /* 0x00000004080c9981 */ /* 0x000ee2000c2e1900 */
[----:B------:R-:W-:-:S04]  /*05b0*/  IMAD.WIDE R6, R25, 0x4, R2 ;  /* 0x0000000419067825 */ /* 0x000fc800078e0202 */
[----:B------:R-:W-:Y:S01]  /*05c0*/  IMAD.WIDE R10, R11, 0x4, R2 ;  /* 0x000000040b0a7825 */ /* 0x000fe200078e0202 */
[----:B------:R1:W5:Y:S03]  /*05d0*/  @!P3 LDG.E.EL R13, desc[UR4][R6.64] ;  /* 0x00000004060db981 */ /* 0x000366000c2e1900 */
[C---:B------:R-:W-:Y:S01]  /*05e0*/  IMAD.IADD R25, R21.reuse, 0x1, R20 ;  /* 0x0000000115197824 */ /* 0x040fe200078e0214 */
[----:B------:R-:W5:Y:S01]  /*05f0*/  @!P1 LDG.E.EL R15, desc[UR4][R10.64] ;  /* 0x000000040a0f9981 */ /* 0x000f62000c2e1900 */
[----:B------:R-:W-:Y:S02]  /*0600*/  IMAD.IADD R27, R21, 0x1, R18 ;  /* 0x00000001151b7824 */ /* 0x000fe400078e0212 */
[----:B------:R-:W-:Y:S02]  /*0610*/  IMAD.MOV.U32 R18, RZ, RZ, RZ ;  /* 0x000000ffff127224 */ /* 0x000fe400078e00ff */
[----:B------:R-:W-:Y:S01]  /*0620*/  IMAD.WIDE R20, R25, 0x4, R2 ;  /* 0x0000000419147825 */ /* 0x000fe200078e0202 */
[----:B------:R-:W-:-:S03]  /*0630*/  CS2R R24, SRZ ;  /* 0x0000000000187805 */ /* 0x000fc6000001ff00 */
[--C-:B------:R-:W-:Y:S01]  /*0640*/  IMAD.WIDE R22, R23, 0x4, R2.reuse ;  /* 0x0000000417167825 */ /* 0x100fe200078e0202 */
[----:B------:R-:W5:Y:S03]  /*0650*/  @!P2 LDG.E.EL R18, desc[UR4][R20.64] ;  /* 0x000000041412a981 */ /* 0x000f66000c2e1900 */
[----:B------:R-:W-:Y:S01]  /*0660*/  IMAD.WIDE R2, R27, 0x4, R2 ;  /* 0x000000041b027825 */ /* 0x000fe200078e0202 */
[----:B------:R-:W5:Y:S04]  /*0670*/  @!P3 LDG.E.EL R24, desc[UR4][R22.64] ;  /* 0x000000041618b981 */ /* 0x000f68000c2e1900 */
[----:B------:R1:W5:Y:S01]  /*0680*/  @!P2 LDG.E.EL R25, desc[UR4][R2.64] ;  /* 0x000000040219a981 */ /* 0x000362000c2e1900 */
[----:B------:R-:W-:-:S02]  /*0690*/  ISETP.LT.U32.AND P4, PT, R14, R17, PT ;  /* 0x000000110e00720c */ /* 0x000fc40003f81070 */
[----:B-1----:R-:W-:Y:S02]  /*06a0*/  FSEL R6, RZ, 2, P0 ;  /* 0x40000000ff067808 */ /* 0x002fe40000000000 */
[----:B------:R-:W-:Y:S02]  /*06b0*/  SEL R7, RZ, 0x3f800000, !P4 ;  /* 0x3f800000ff077807 */ /* 0x000fe40006000000 */
[----:B------:R-:W-:-:S03]  /*06c0*/  ISETP.LT.U32.AND P4, PT, R19, R16, PT ;  /* 0x000000101300720c */ /* 0x000fc60003f81070 */
[----:B------:R-:W-:Y:S01]  /*06d0*/  FADD R8, R6, R7 ;  /* 0x0000000706087221 */ /* 0x000fe20000000000 */
[----:B------:R-:W-:Y:S01]  /*06e0*/  FSEL R6, RZ, 2, P1 ;  /* 0x40000000ff067808 */ /* 0x000fe20000800000 */
[----:B0-----:R-:W0:Y:S01]  /*06f0*/  LDC.64 R2, c[0x0][0x218] ;  /* 0x00008600ff027b82 */ /* 0x001e220000000a00 */
[----:B------:R-:W-:Y:S01]  /*0700*/  SEL R9, RZ, 0x3f800000, !P4 ;  /* 0x3f800000ff097807 */ /* 0x000fe20006000000 */
[----:B------:R-:W-:-:S04]  /*0710*/  FADD R7, R7, R8 ;  /* 0x0000000807077221 */ /* 0x000fc80000000000 */
[----:B------:R-:W-:-:S04]  /*0720*/  FADD R6, R6, R9 ;  /* 0x0000000906067221 */ /* 0x000fc80000000000 */
[----:B------:R-:W-:Y:S01]  /*0730*/  FADD R6, R9, R6 ;  /* 0x0000000609067221 */ /* 0x000fe20000000000 */
[----:B------:R-:W-:-:S04]  /*0740*/  FSETP.GEU.AND P4, PT, R7, 1.175494350822287508e-38, PT ;  /* 0x008000000700780b */ /* 0x000fc80003f8e000 */
[----:B------:R-:W-:-:S09]  /*0750*/  FSETP.GEU.AND P5, PT, R6, 1.175494350822287508e-38, PT ;  /* 0x008000000600780b */ /* 0x000fd20003fae000 */
[----:B------:R-:W-:-:S04]  /*0760*/  @!P4 FMUL R7, R7, 16777216 ;  /* 0x4b8000000707c820 */ /* 0x000fc80000400000 */
[----:B------:R-:W-:Y:S02]  /*0770*/  @!P5 FMUL R6, R6, 16777216 ;  /* 0x4b8000000606d820 */ /* 0x000fe40000400000 */
[----:B------:R-:W1:Y:S08]  /*0780*/  MUFU.RCP R7, R7 ;  /* 0x0000000700077308 */ /* 0x000e700000001000 */
[----:B------:R-:W1:Y:S01]  /*0790*/  MUFU.RCP R6, R6 ;  /* 0x0000000600067308 */ /* 0x000e620000001000 */
[----:B0-----:R-:W-:Y:S01]  /*07a0*/  IMAD.WIDE R2, R4, 0x4, R2 ;  /* 0x0000000404027825 */ /* 0x001fe200078e0202 */
[----:B--2---:R-:W-:-:S02]  /*07b0*/  SEL R5, R5, RZ, !P0 ;  /* 0x000000ff05057207 */ /* 0x004fc40004000000 */
[----:B----4-:R-:W-:-:S05]  /*07c0*/  SEL R0, R0, RZ, !P0 ;  /* 0x000000ff00007207 */ /* 0x010fca0004000000 */
[----:B------:R-:W-:Y:S01]  /*07d0*/  FADD R0, R5, R0 ;  /* 0x0000000005007221 */ /* 0x000fe20000000000 */
[----:B---3--:R-:W-:Y:S02]  /*07e0*/  SEL R12, R12, RZ, !P1 ;  /* 0x000000ff0c0c7207 */ /* 0x008fe40004800000 */
[----:B-----5:R-:W-:Y:S02]  /*07f0*/  SEL R13, R13, RZ, !P3 ;  /* 0x000000ff0d0d7207 */ /* 0x020fe40005800000 */
[----:B------:R-:W-:-:S03]  /*0800*/  SEL R15, R15, RZ, !P1 ;  /* 0x000000ff0f0f7207 */ /* 0x000fc60004800000 */
[----:B------:R-:W-:Y:S02]  /*0810*/  FADD R0, R0, R13 ;  /* 0x0000000d00007221 */ /* 0x000fe40000000000 */
[----:B------:R-:W-:Y:S01]  /*0820*/  FADD R15, R12, R15 ;  /* 0x0000000f0c0f7221 */ /* 0x000fe20000000000 */
[----:B------:R-:W-:Y:S02]  /*0830*/  SEL R18, R18, RZ, !P2 ;  /* 0x000000ff12127207 */ /* 0x000fe40005000000 */
[----:B------:R-:W-:-:S03]  /*0840*/  SEL R5, R24, RZ, !P3 ;  /* 0x000000ff18057207 */ /* 0x000fc60005800000 */
[----:B------:R-:W-:Y:S01]  /*0850*/  FADD R18, R15, R18 ;  /* 0x000000120f127221 */ /* 0x000fe20000000000 */
[----:B------:R-:W-:Y:S01]  /*0860*/  SEL R25, R25, RZ, !P2 ;  /* 0x000000ff19197207 */ /* 0x000fe20005000000 */
[----:B------:R-:W-:-:S04]  /*0870*/  FADD R0, R0, R5 ;  /* 0x0000000500007221 */ /* 0x000fc80000000000 */
[----:B------:R-:W-:Y:S01]  /*0880*/  FADD R25, R18, R25 ;  /* 0x0000001912197221 */ /* 0x000fe20000000000 */
[----:B------:R-:W-:-:S03]  /*0890*/  @!P4 FMUL R0, R0, 16777216 ;  /* 0x4b8000000000c820 */ /* 0x000fc60000400000 */
[----:B------:R-:W-:Y:S01]  /*08a0*/  @!P5 FMUL R25, R25, 16777216 ;  /* 0x4b8000001919d820 */ /* 0x000fe20000400000 */
[----:B-1----:R-:W-:-:S03]  /*08b0*/  FMUL R24, R7, R0 ;  /* 0x0000000007187220 */ /* 0x002fc60000400000 */
[----:B------:R-:W-:-:S05]  /*08c0*/  FMUL R25, R6, R25 ;  /* 0x0000001906197220 */ /* 0x000fca0000400000 */
[----:B------:R-:W-:Y:S01]  /*08d0*/  STG.E.64 desc[UR4][R2.64], R24 ;  /* 0x0000001802007986 */ /* 0x000fe2000c101b04 */
[----:B------:R-:W-:Y:S05]  /*08e0*/  EXIT ;  /* 0x000000000000794d */ /* 0x000fea0003800000 */
.L_x_0:
[----:B------:R-:W-:-:S00]  /*08f0*/  BRA `(.L_x_0) ;  /* 0xfffffffc00fc7947 */ /* 0x000fc0000383ffff */
[----:B------:R-:W-:-:S00]  /*0900*/  NOP ;  /* 0x0000000000007918 */ /* 0x000fc00000000000 */
[----:B------:R-:W-:-:S00]  /*0910*/  NOP ;  /* 0x0000000000007918 */ /* 0x000fc00000000000 */
[----:B------:R-:W-:-:S00]  /*0920*/  NOP ;  /* 0x0000000000007918 */ /* 0x000fc00000000000 */
[----:B------:R-:W-:-:S00]  /*0930*/  NOP ;  /* 0x0000000000007918 */ /* 0x000fc00000000000 */
[----:B------:R-:W-:-:S00]  /*0940*/  NOP ;  /* 0x0000000000007918 */ /* 0x000fc00000000000 */
[----:B------:R-:W-:-:S00]  /*0950*/  NOP ;  /* 0x0000000000007918 */ /* 0x000fc00000000000 */
[----:B------:R-:W-:-:S00]  /*0960*/  NOP ;  /* 0x0000000000007918 */ /* 0x000fc00000000000 */
[----:B------:R-:W-:-:S00]  /*0970*/  NOP ;  /* 0x0000000000007918 */ /* 0x000fc00000000000 */
.L_x_1:


//--------------------- .nv.constant0.triton_poi_fused__adaptive_avg_pool2d_24 --------------------------
	.section	.nv.constant0.triton_poi_fused__adaptive_avg_pool2d_24,"a",@progbits
	.sectionflags	@""
	.align	4
.nv.constant0.triton_poi_fused__adaptive_avg_pool2d_24:
	.zero		548
